//
// Generated by NVIDIA NVVM Compiler
//
// Compiler Build ID: CL-36424714
// Cuda compilation tools, release 13.0, V13.0.88
// Based on NVVM 20.0.0
//

.version 9.0
.target sm_100
.address_size 64

	// .globl	_Z15thresholdKernelPKfPf
.const .align 4 .u32 dev_m;
.const .align 4 .u32 dev_n;
// _ZZ15thresholdKernelPKfPfE4temp has been demoted
// _ZZ16derivativeKernelPKfPfE4temp has been demoted
// _ZZ13productKernelPKfS0_PfE5temp1 has been demoted
// _ZZ13productKernelPKfS0_PfE5temp2 has been demoted

.visible .entry _Z15thresholdKernelPKfPf(
	.param .u64 .ptr .align 1 _Z15thresholdKernelPKfPf_param_0,
	.param .u64 .ptr .align 1 _Z15thresholdKernelPKfPf_param_1
)
{
	.reg .pred 	%p<3>;
	.reg .b32 	%r<9>;
	.reg .b32 	%f<7>;
	.reg .b64 	%rd<9>;
	// demoted variable
	.shared .align 4 .b8 _ZZ15thresholdKernelPKfPfE4temp[1024];
	ld.param.u64 	%rd1, [_Z15thresholdKernelPKfPf_param_0];
	ld.param.u64 	%rd2, [_Z15thresholdKernelPKfPf_param_1];
	mov.u32 	%r4, %ctaid.x;
	mov.u32 	%r5, %ntid.x;
	mov.u32 	%r6, %tid.x;
	mad.lo.s32 	%r1, %r4, %r5, %r6;
	ld.const.u32 	%r2, [dev_n];
	setp.ge.s32 	%p1, %r1, %r2;
	shl.b32 	%r7, %r6, 2;
	mov.u32 	%r8, _ZZ15thresholdKernelPKfPfE4temp;
	add.s32 	%r3, %r8, %r7;
	@%p1 bra 	$L__BB0_2;
	cvta.to.global.u64 	%rd3, %rd1;
	mul.wide.s32 	%rd4, %r1, 4;
	add.s64 	%rd5, %rd3, %rd4;
	ld.global.f32 	%f1, [%rd5];
	st.shared.f32 	[%r3], %f1;
$L__BB0_2:
	setp.ge.s32 	%p2, %r1, %r2;
	bar.sync 	0;
	@%p2 bra 	$L__BB0_4;
	ld.shared.f32 	%f2, [%r3];
	mul.f32 	%f3, %f2, 0fBFB8AA3B;
	ex2.approx.f32 	%f4, %f3;
	add.f32 	%f5, %f4, 0f3F800000;
	rcp.rn.f32 	%f6, %f5;
	cvta.to.global.u64 	%rd6, %rd2;
	mul.wide.s32 	%rd7, %r1, 4;
	add.s64 	%rd8, %rd6, %rd7;
	st.global.f32 	[%rd8], %f6;
$L__BB0_4:
	ret;

}
	// .globl	_Z16derivativeKernelPKfPf
.visible .entry _Z16derivativeKernelPKfPf(
	.param .u64 .ptr .align 1 _Z16derivativeKernelPKfPf_param_0,
	.param .u64 .ptr .align 1 _Z16derivativeKernelPKfPf_param_1
)
{
	.reg .pred 	%p<3>;
	.reg .b32 	%r<9>;
	.reg .b32 	%f<10>;
	.reg .b64 	%rd<9>;
	// demoted variable
	.shared .align 4 .b8 _ZZ16derivativeKernelPKfPfE4temp[1024];
	ld.param.u64 	%rd1, [_Z16derivativeKernelPKfPf_param_0];
	ld.param.u64 	%rd2, [_Z16derivativeKernelPKfPf_param_1];
	mov.u32 	%r4, %ctaid.x;
	mov.u32 	%r5, %ntid.x;
	mov.u32 	%r6, %tid.x;
	mad.lo.s32 	%r1, %r4, %r5, %r6;
	ld.const.u32 	%r2, [dev_n];
	setp.ge.s32 	%p1, %r1, %r2;
	shl.b32 	%r7, %r6, 2;
	mov.u32 	%r8, _ZZ16derivativeKernelPKfPfE4temp;
	add.s32 	%r3, %r8, %r7;
	@%p1 bra 	$L__BB1_2;
	cvta.to.global.u64 	%rd3, %rd1;
	mul.wide.s32 	%rd4, %r1, 4;
	add.s64 	%rd5, %rd3, %rd4;
	ld.global.f32 	%f1, [%rd5];
	st.shared.f32 	[%r3], %f1;
$L__BB1_2:
	setp.ge.s32 	%p2, %r1, %r2;
	bar.sync 	0;
	@%p2 bra 	$L__BB1_4;
	ld.shared.f32 	%f2, [%r3];
	mul.f32 	%f3, %f2, 0f3FB8AA3B;
	ex2.approx.f32 	%f4, %f3;
	add.f32 	%f5, %f4, 0f3F800000;
	lg2.approx.f32 	%f6, %f5;
	add.f32 	%f7, %f6, %f6;
	ex2.approx.f32 	%f8, %f7;
	div.rn.f32 	%f9, %f4, %f8;
	cvta.to.global.u64 	%rd6, %rd2;
	mul.wide.s32 	%rd7, %r1, 4;
	add.s64 	%rd8, %rd6, %rd7;
	st.global.f32 	[%rd8], %f9;
$L__BB1_4:
	ret;

}
	// .globl	_Z13productKernelPKfS0_Pf
.visible .entry _Z13productKernelPKfS0_Pf(
	.param .u64 .ptr .align 1 _Z13productKernelPKfS0_Pf_param_0,
	.param .u64 .ptr .align 1 _Z13productKernelPKfS0_Pf_param_1,
	.param .u64 .ptr .align 1 _Z13productKernelPKfS0_Pf_param_2
)
{
	.reg .pred 	%p<3>;
	.reg .b32 	%r<12>;
	.reg .b32 	%f<8>;
	.reg .b64 	%rd<12>;
	// demoted variable
	.shared .align 4 .b8 _ZZ13productKernelPKfS0_PfE5temp1[1024];
	// demoted variable
	.shared .align 4 .b8 _ZZ13productKernelPKfS0_PfE5temp2[1024];
	ld.param.u64 	%rd1, [_Z13productKernelPKfS0_Pf_param_0];
	ld.param.u64 	%rd2, [_Z13productKernelPKfS0_Pf_param_1];
	ld.param.u64 	%rd3, [_Z13productKernelPKfS0_Pf_param_2];
	mov.u32 	%r5, %ctaid.x;
	mov.u32 	%r6, %ntid.x;
	mov.u32 	%r7, %tid.x;
	mad.lo.s32 	%r1, %r5, %r6, %r7;
	ld.const.u32 	%r2, [dev_n];
	setp.ge.s32 	%p1, %r1, %r2;
	shl.b32 	%r8, %r7, 2;
	mov.u32 	%r9, _ZZ13productKernelPKfS0_PfE5temp1;
	add.s32 	%r3, %r9, %r8;
	mov.u32 	%r10, _ZZ13productKernelPKfS0_PfE5temp2;
	add.s32 	%r4, %r10, %r8;
	@%p1 bra 	$L__BB2_2;
	cvta.to.global.u64 	%rd4, %rd1;
	cvta.to.global.u64 	%rd5, %rd2;
	mul.wide.s32 	%rd6, %r1, 4;
	add.s64 	%rd7, %rd4, %rd6;
	ld.global.f32 	%f1, [%rd7];
	st.shared.f32 	[%r3], %f1;
	add.s64 	%rd8, %rd5, %rd6;
	ld.global.f32 	%f2, [%rd8];
	st.shared.f32 	[%r4], %f2;
$L__BB2_2:
	setp.ge.s32 	%p2, %r1, %r2;
	bar.sync 	0;
	@%p2 bra 	$L__BB2_4;
	ld.const.u32 	%r11, [dev_m];
	cvt.rn.f32.s32 	%f3, %r11;
	ld.shared.f32 	%f4, [%r3];
	mul.f32 	%f5, %f4, %f3;
	ld.shared.f32 	%f6, [%r4];
	mul.f32 	%f7, %f5, %f6;
	cvta.to.global.u64 	%rd9, %rd3;
	mul.wide.s32 	%rd10, %r1, 4;
	add.s64 	%rd11, %rd9, %rd10;
	st.global.f32 	[%rd11], %f7;
$L__BB2_4:
	ret;

}


// ===== COMPILED SASS (sm_100) =====

	.target	sm_100

	.elftype	@"ET_EXEC"


//--------------------- .note.nv.tkinfo           --------------------------
	.section	.note.nv.tkinfo,"",@"SHT_NOTE"
	.sectionflags	@"SHF_NOTE_NV_TKINFO"
	.tkinfo
        /*0018*/ 	.word	0x00000002
        /*0030*/ 	.string	""
        /*0030*/ 	.string	"ptxas"
        /*0030*/ 	.string	"Cuda compilation tools, release 13.0, V13.0.88"
        /*0030*/ 	.string	"Build cuda_13.0.r13.0/compiler.36424714_0"
        /*0030*/ 	.string	"-arch sm_100 -m 64 "



//--------------------- .note.nv.cuinfo           --------------------------
	.section	.note.nv.cuinfo,"",@"SHT_NOTE"
	.sectionflags	@"SHF_NOTE_NV_CUINFO"
        /*0018*/ 	.short	0x0002
        /*001a*/ 	.short	0x0064
        /*001c*/ 	.short	0x0082
	.zero		2


//--------------------- .nv.info                  --------------------------
	.section	.nv.info,"",@"SHT_CUDA_INFO"
	.align	4


	//----- nvinfo : EIATTR_REGCOUNT
	.align		4
        /*0000*/ 	.byte	0x04, 0x2f
        /*0002*/ 	.short	(.L_3 - .L_2)
	.align		4
.L_2:
        /*0004*/ 	.word	index@(_Z15thresholdKernelPKfPf)
        /*0008*/ 	.word	0x0000000e


	//----- nvinfo : EIATTR_FRAME_SIZE
	.align		4
.L_3:
        /*000c*/ 	.byte	0x04, 0x11
        /*000e*/ 	.short	(.L_5 - .L_4)
	.align		4
.L_4:
        /*0010*/ 	.word	index@($__internal_1_$__cuda_sm20_rcp_rn_f32_slowpath)
        /*0014*/ 	.word	0x00000000


	//----- nvinfo : EIATTR_FRAME_SIZE
	.align		4
.L_5:
        /*0018*/ 	.byte	0x04, 0x11
        /*001a*/ 	.short	(.L_7 - .L_6)
	.align		4
.L_6:
        /*001c*/ 	.word	index@(_Z15thresholdKernelPKfPf)
        /*0020*/ 	.word	0x00000000


	//----- nvinfo : EIATTR_REGCOUNT
	.align		4
.L_7:
        /*0024*/ 	.byte	0x04, 0x2f
        /*0026*/ 	.short	(.L_9 - .L_8)
	.align		4
.L_8:
        /*0028*/ 	.word	index@(_Z16derivativeKernelPKfPf)
        /*002c*/ 	.word	0x00000010


	//----- nvinfo : EIATTR_FRAME_SIZE
	.align		4
.L_9:
        /*0030*/ 	.byte	0x04, 0x11
        /*0032*/ 	.short	(.L_11 - .L_10)
	.align		4
.L_10:
        /*0034*/ 	.word	index@($__internal_0_$__cuda_sm3x_div_rn_noftz_f32_slowpath)
        /*0038*/ 	.word	0x00000000


	//----- nvinfo : EIATTR_FRAME_SIZE
	.align		4
.L_11:
        /*003c*/ 	.byte	0x04, 0x11
        /*003e*/ 	.short	(.L_13 - .L_12)
	.align		4
.L_12:
        /*0040*/ 	.word	index@(_Z16derivativeKernelPKfPf)
        /*0044*/ 	.word	0x00000000


	//----- nvinfo : EIATTR_REGCOUNT
	.align		4
.L_13:
        /*0048*/ 	.byte	0x04, 0x2f
        /*004a*/ 	.short	(.L_15 - .L_14)
	.align		4
.L_14:
        /*004c*/ 	.word	index@(_Z13productKernelPKfS0_Pf)
        /*0050*/ 	.word	0x0000000c


	//----- nvinfo : EIATTR_FRAME_SIZE
	.align		4
.L_15:
        /*0054*/ 	.byte	0x04, 0x11
        /*0056*/ 	.short	(.L_17 - .L_16)
	.align		4
.L_16:
        /*0058*/ 	.word	index@(_Z13productKernelPKfS0_Pf)
        /*005c*/ 	.word	0x00000000


	//----- nvinfo : EIATTR_MIN_STACK_SIZE
	.align		4
.L_17:
        /*0060*/ 	.byte	0x04, 0x12
        /*0062*/ 	.short	(.L_19 - .L_18)
	.align		4
.L_18:
        /*0064*/ 	.word	index@(_Z13productKernelPKfS0_Pf)
        /*0068*/ 	.word	0x00000000


	//----- nvinfo : EIATTR_MIN_STACK_SIZE
	.align		4
.L_19:
        /*006c*/ 	.byte	0x04, 0x12
        /*006e*/ 	.short	(.L_21 - .L_20)
	.align		4
.L_20:
        /*0070*/ 	.word	index@(_Z16derivativeKernelPKfPf)
        /*0074*/ 	.word	0x00000000


	//----- nvinfo : EIATTR_MIN_STACK_SIZE
	.align		4
.L_21:
        /*0078*/ 	.byte	0x04, 0x12
        /*007a*/ 	.short	(.L_23 - .L_22)
	.align		4
.L_22:
        /*007c*/ 	.word	index@(_Z15thresholdKernelPKfPf)
        /*0080*/ 	.word	0x00000000
.L_23:


//--------------------- .nv.compat                --------------------------
	.section	.nv.compat,"",@"SHT_CUDA_COMPAT_INFO"
	.align	4
        /*0000*/ 	.byte	0x02, 0x09, 0x00, 0x00, 0x02, 0x02, 0x01, 0x00, 0x02, 0x05, 0x05, 0x00, 0x03, 0x07, 0x01, 0x01
        /*0010*/ 	.byte	0x02, 0x03, 0x00, 0x00, 0x02, 0x06, 0x01, 0x00, 0x04, 0x0b, 0x08, 0x00, 0x01, 0x00, 0x00, 0x00
        /*0020*/ 	.byte	0x00, 0x00, 0x00, 0x00


//--------------------- .nv.info._Z13productKernelPKfS0_Pf --------------------------
	.section	.nv.info._Z13productKernelPKfS0_Pf,"",@"SHT_CUDA_INFO"
	.sectionflags	@""
	.align	4


	//----- nvinfo : EIATTR_CUDA_API_VERSION
	.align		4
        /*0000*/ 	.byte	0x04, 0x37
        /*0002*/ 	.short	(.L_25 - .L_24)
.L_24:
        /*0004*/ 	.word	0x00000082


	//----- nvinfo : EIATTR_KPARAM_INFO
	.align		4
.L_25:
        /*0008*/ 	.byte	0x04, 0x17
        /*000a*/ 	.short	(.L_27 - .L_26)
.L_26:
        /*000c*/ 	.word	0x00000000
        /*0010*/ 	.short	0x0002
        /*0012*/ 	.short	0x0010
        /*0014*/ 	.byte	0x00, 0xf5, 0x21, 0x00


	//----- nvinfo : EIATTR_KPARAM_INFO
	.align		4
.L_27:
        /*0018*/ 	.byte	0x04, 0x17
        /*001a*/ 	.short	(.L_29 - .L_28)
.L_28:
        /*001c*/ 	.word	0x00000000
        /*0020*/ 	.short	0x0001
        /*0022*/ 	.short	0x0008
        /*0024*/ 	.byte	0x00, 0xf5, 0x21, 0x00


	//----- nvinfo : EIATTR_KPARAM_INFO
	.align		4
.L_29:
        /*0028*/ 	.byte	0x04, 0x17
        /*002a*/ 	.short	(.L_31 - .L_30)
.L_30:
        /*002c*/ 	.word	0x00000000
        /*0030*/ 	.short	0x0000
        /*0032*/ 	.short	0x0000
        /*0034*/ 	.byte	0x00, 0xf5, 0x21, 0x00


	//----- nvinfo : EIATTR_SPARSE_MMA_MASK
	.align		4
.L_31:
        /*0038*/ 	.byte	0x03, 0x50
        /*003a*/ 	.short	0x0000


	//----- nvinfo : EIATTR_MAXREG_COUNT
	.align		4
        /*003c*/ 	.byte	0x03, 0x1b
        /*003e*/ 	.short	0x00ff


	//----- nvinfo : EIATTR_NUM_BARRIERS
	.align		4
        /*0040*/ 	.byte	0x02, 0x4c
        /*0042*/ 	.byte	0x01
	.zero		1


	//----- nvinfo : EIATTR_MERCURY_ISA_VERSION
	.align		4
        /*0044*/ 	.byte	0x03, 0x5f
        /*0046*/ 	.short	0x0101


	//----- nvinfo : EIATTR_VRC_CTA_INIT_COUNT
	.align		4
        /*0048*/ 	.byte	0x02, 0x4a
	.zero		1
	.zero		1


	//----- nvinfo : EIATTR_EXIT_INSTR_OFFSETS
	.align		4
        /*004c*/ 	.byte	0x04, 0x1c
        /*004e*/ 	.short	(.L_33 - .L_32)


	//   ....[0]....
.L_32:
        /*0050*/ 	.word	0x00000180


	//   ....[1]....
        /*0054*/ 	.word	0x00000220


	//----- nvinfo : EIATTR_CBANK_PARAM_SIZE
	.align		4
.L_33:
        /*0058*/ 	.byte	0x03, 0x19
        /*005a*/ 	.short	0x0018


	//----- nvinfo : EIATTR_PARAM_CBANK
	.align		4
        /*005c*/ 	.byte	0x04, 0x0a
        /*005e*/ 	.short	(.L_35 - .L_34)
	.align		4
.L_34:
        /*0060*/ 	.word	index@(.nv.constant0._Z13productKernelPKfS0_Pf)
        /*0064*/ 	.short	0x0380
        /*0066*/ 	.short	0x0018


	//----- nvinfo : EIATTR_SW_WAR
	.align		4
.L_35:
        /*0068*/ 	.byte	0x04, 0x36
        /*006a*/ 	.short	(.L_37 - .L_36)
.L_36:
        /*006c*/ 	.word	0x00000008
.L_37:


//--------------------- .nv.info._Z16derivativeKernelPKfPf --------------------------
	.section	.nv.info._Z16derivativeKernelPKfPf,"",@"SHT_CUDA_INFO"
	.sectionflags	@""
	.align	4


	//----- nvinfo : EIATTR_CUDA_API_VERSION
	.align		4
        /*0000*/ 	.byte	0x04, 0x37
        /*0002*/ 	.short	(.L_39 - .L_38)
.L_38:
        /*0004*/ 	.word	0x00000082


	//----- nvinfo : EIATTR_KPARAM_INFO
	.align		4
.L_39:
        /*0008*/ 	.byte	0x04, 0x17
        /*000a*/ 	.short	(.L_41 - .L_40)
.L_40:
        /*000c*/ 	.word	0x00000000
        /*0010*/ 	.short	0x0001
        /*0012*/ 	.short	0x0008
        /*0014*/ 	.byte	0x00, 0xf5, 0x21, 0x00


	//----- nvinfo : EIATTR_KPARAM_INFO
	.align		4
.L_41:
        /*0018*/ 	.byte	0x04, 0x17
        /*001a*/ 	.short	(.L_43 - .L_42)
.L_42:
        /*001c*/ 	.word	0x00000000
        /*0020*/ 	.short	0x0000
        /*0022*/ 	.short	0x0000
        /*0024*/ 	.byte	0x00, 0xf5, 0x21, 0x00


	//----- nvinfo : EIATTR_SPARSE_MMA_MASK
	.align		4
.L_43:
        /*0028*/ 	.byte	0x03, 0x50
        /*002a*/ 	.short	0x0000


	//----- nvinfo : EIATTR_MAXREG_COUNT
	.align		4
        /*002c*/ 	.byte	0x03, 0x1b
        /*002e*/ 	.short	0x00ff


	//----- nvinfo : EIATTR_NUM_BARRIERS
	.align		4
        /*0030*/ 	.byte	0x02, 0x4c
        /*0032*/ 	.byte	0x01
	.zero		1


	//----- nvinfo : EIATTR_MERCURY_ISA_VERSION
	.align		4
        /*0034*/ 	.byte	0x03, 0x5f
        /*0036*/ 	.short	0x0101


	//----- nvinfo : EIATTR_VRC_CTA_INIT_COUNT
	.align		4
        /*0038*/ 	.byte	0x02, 0x4a
	.zero		1
	.zero		1


	//----- nvinfo : EIATTR_EXIT_INSTR_OFFSETS
	.align		4
        /*003c*/ 	.byte	0x04, 0x1c
        /*003e*/ 	.short	(.L_45 - .L_44)


	//   ....[0]....
.L_44:
        /*0040*/ 	.word	0x00000110


	//   ....[1]....
        /*0044*/ 	.word	0x000002f0


	//----- nvinfo : EIATTR_CRS_STACK_SIZE
	.align		4
.L_45:
        /*0048*/ 	.byte	0x04, 0x1e
        /*004a*/ 	.short	(.L_47 - .L_46)
.L_46:
        /*004c*/ 	.word	0x00000000


	//----- nvinfo : EIATTR_CBANK_PARAM_SIZE
	.align		4
.L_47:
        /*0050*/ 	.byte	0x03, 0x19
        /*0052*/ 	.short	0x0010


	//----- nvinfo : EIATTR_PARAM_CBANK
	.align		4
        /*0054*/ 	.byte	0x04, 0x0a
        /*0056*/ 	.short	(.L_49 - .L_48)
	.align		4
.L_48:
        /*0058*/ 	.word	index@(.nv.constant0._Z16derivativeKernelPKfPf)
        /*005c*/ 	.short	0x0380
        /*005e*/ 	.short	0x0010


	//----- nvinfo : EIATTR_SW_WAR
	.align		4
.L_49:
        /*0060*/ 	.byte	0x04, 0x36
        /*0062*/ 	.short	(.L_51 - .L_50)
.L_50:
        /*0064*/ 	.word	0x00000008
.L_51:


//--------------------- .nv.info._Z15thresholdKernelPKfPf --------------------------
	.section	.nv.info._Z15thresholdKernelPKfPf,"",@"SHT_CUDA_INFO"
	.sectionflags	@""
	.align	4


	//----- nvinfo : EIATTR_CUDA_API_VERSION
	.align		4
        /*0000*/ 	.byte	0x04, 0x37
        /*0002*/ 	.short	(.L_53 - .L_52)
.L_52:
        /*0004*/ 	.word	0x00000082


	//----- nvinfo : EIATTR_KPARAM_INFO
	.align		4
.L_53:
        /*0008*/ 	.byte	0x04, 0x17
        /*000a*/ 	.short	(.L_55 - .L_54)
.L_54:
        /*000c*/ 	.word	0x00000000
        /*0010*/ 	.short	0x0001
        /*0012*/ 	.short	0x0008
        /*0014*/ 	.byte	0x00, 0xf5, 0x21, 0x00


	//----- nvinfo : EIATTR_KPARAM_INFO
	.align		4
.L_55:
        /*0018*/ 	.byte	0x04, 0x17
        /*001a*/ 	.short	(.L_57 - .L_56)
.L_56:
        /*001c*/ 	.word	0x00000000
        /*0020*/ 	.short	0x0000
        /*0022*/ 	.short	0x0000
        /*0024*/ 	.byte	0x00, 0xf5, 0x21, 0x00


	//----- nvinfo : EIATTR_SPARSE_MMA_MASK
	.align		4
.L_57:
        /*0028*/ 	.byte	0x03, 0x50
        /*002a*/ 	.short	0x0000


	//----- nvinfo : EIATTR_MAXREG_COUNT
	.align		4
        /*002c*/ 	.byte	0x03, 0x1b
        /*002e*/ 	.short	0x00ff


	//----- nvinfo : EIATTR_NUM_BARRIERS
	.align		4
        /*0030*/ 	.byte	0x02, 0x4c
        /*0032*/ 	.byte	0x01
	.zero		1


	//----- nvinfo : EIATTR_MERCURY_ISA_VERSION
	.align		4
        /*0034*/ 	.byte	0x03, 0x5f
        /*0036*/ 	.short	0x0101


	//----- nvinfo : EIATTR_VRC_CTA_INIT_COUNT
	.align		4
        /*0038*/ 	.byte	0x02, 0x4a
	.zero		1
	.zero		1


	//----- nvinfo : EIATTR_EXIT_INSTR_OFFSETS
	.align		4
        /*003c*/ 	.byte	0x04, 0x1c
        /*003e*/ 	.short	(.L_59 - .L_58)


	//   ....[0]....
.L_58:
        /*0040*/ 	.word	0x00000110


	//   ....[1]....
        /*0044*/ 	.word	0x00000290


	//----- nvinfo : EIATTR_CRS_STACK_SIZE
	.align		4
.L_59:
        /*0048*/ 	.byte	0x04, 0x1e
        /*004a*/ 	.short	(.L_61 - .L_60)
.L_60:
        /*004c*/ 	.word	0x00000000


	//----- nvinfo : EIATTR_CBANK_PARAM_SIZE
	.align		4
.L_61:
        /*0050*/ 	.byte	0x03, 0x19
        /*0052*/ 	.short	0x0010


	//----- nvinfo : EIATTR_PARAM_CBANK
	.align		4
        /*0054*/ 	.byte	0x04, 0x0a
        /*0056*/ 	.short	(.L_63 - .L_62)
	.align		4
.L_62:
        /*0058*/ 	.word	index@(.nv.constant0._Z15thresholdKernelPKfPf)
        /*005c*/ 	.short	0x0380
        /*005e*/ 	.short	0x0010


	//----- nvinfo : EIATTR_SW_WAR
	.align		4
.L_63:
        /*0060*/ 	.byte	0x04, 0x36
        /*0062*/ 	.short	(.L_65 - .L_64)
.L_64:
        /*0064*/ 	.word	0x00000008
.L_65:


//--------------------- .nv.callgraph             --------------------------
	.section	.nv.callgraph,"",@"SHT_CUDA_CALLGRAPH"
	.align	4
	.sectionentsize	8
	.align		4
        /*0000*/ 	.word	0x00000000
	.align		4
        /*0004*/ 	.word	0xffffffff
	.align		4
        /*0008*/ 	.word	0x00000000
	.align		4
        /*000c*/ 	.word	0xfffffffe
	.align		4
        /*0010*/ 	.word	0x00000000
	.align		4
        /*0014*/ 	.word	0xfffffffd
	.align		4
        /*0018*/ 	.word	0x00000000
	.align		4
        /*001c*/ 	.word	0xfffffffc


//--------------------- .nv.constant3             --------------------------
	.section	.nv.constant3,"a",@progbits
	.align	4
.nv.constant3:
	.type		dev_m,@object
	.size		dev_m,(dev_n - dev_m)
dev_m:
	.zero		4
	.type		dev_n,@object
	.size		dev_n,(.L_1 - dev_n)
dev_n:
	.zero		4
.L_1:


//--------------------- .text._Z13productKernelPKfS0_Pf --------------------------
	.section	.text._Z13productKernelPKfS0_Pf,"ax",@progbits
	.align	128
        .global         _Z13productKernelPKfS0_Pf
        .type           _Z13productKernelPKfS0_Pf,@function
        .size           _Z13productKernelPKfS0_Pf,(.L_x_25 - _Z13productKernelPKfS0_Pf)
        .other          _Z13productKernelPKfS0_Pf,@"STO_CUDA_ENTRY STV_DEFAULT"
_Z13productKernelPKfS0_Pf:
.text._Z13productKernelPKfS0_Pf:
[----:B------:R-:W-:Y:S01]  /*0000*/  LDC R1, c[0x0][0x37c] ;  /* 0x0000df00ff017b82 */ /* 0x000fe20000000800 */
[----:B------:R-:W0:Y:S07]  /*0010*/  S2R R6, SR_TID.X ;  /* 0x0000000000067919 */ /* 0x000e2e0000002100 */
[----:B------:R-:W0:Y:S01]  /*0020*/  S2UR UR4, SR_CTAID.X ;  /* 0x00000000000479c3 */ /* 0x000e220000002500 */
[----:B------:R-:W1:Y:S01]  /*0030*/  LDCU UR5, c[0x3][0x4] ;  /* 0x00c00080ff0577ac */ /* 0x000e620008000800 */
[----:B------:R-:W2:Y:S06]  /*0040*/  LDCU.64 UR8, c[0x0][0x358] ;  /* 0x00006b00ff0877ac */ /* 0x000eac0008000a00 */
[----:B------:R-:W0:Y:S08]  /*0050*/  LDC R7, c[0x0][0x360] ;  /* 0x0000d800ff077b82 */ /* 0x000e300000000800 */
[----:B------:R-:W3:Y:S08]  /*0060*/  LDC.64 R2, c[0x0][0x380] ;  /* 0x0000e000ff027b82 */ /* 0x000ef00000000a00 */
[----:B------:R-:W4:Y:S01]  /*0070*/  LDC.64 R4, c[0x0][0x388] ;  /* 0x0000e200ff047b82 */ /* 0x000f220000000a00 */
[----:B0-----:R-:W-:-:S05]  /*0080*/  IMAD R7, R7, UR4, R6 ;  /* 0x0000000407077c24 */ /* 0x001fca000f8e0206 */
[----:B-1----:R-:W-:-:S13]  /*0090*/  ISETP.GE.AND P0, PT, R7, UR5, PT ;  /* 0x0000000507007c0c */ /* 0x002fda000bf06270 */
[----:B---3--:R-:W-:-:S04]  /*00a0*/  @!P0 IMAD.WIDE R2, R7, 0x4, R2 ;  /* 0x0000000407028825 */ /* 0x008fc800078e0202 */
[----:B----4-:R-:W-:Y:S02]  /*00b0*/  @!P0 IMAD.WIDE R4, R7, 0x4, R4 ;  /* 0x0000000407048825 */ /* 0x010fe400078e0204 */
[----:B--2---:R-:W2:Y:S04]  /*00c0*/  @!P0 LDG.E R3, desc[UR8][R2.64] ;  /* 0x0000000802038981 */ /* 0x004ea8000c1e1900 */
[----:B------:R-:W3:Y:S01]  /*00d0*/  @!P0 LDG.E R5, desc[UR8][R4.64] ;  /* 0x0000000804058981 */ /* 0x000ee2000c1e1900 */
[----:B------:R-:W0:Y:S01]  /*00e0*/  S2UR UR6, SR_CgaCtaId ;  /* 0x00000000000679c3 */ /* 0x000e220000008800 */
[----:B------:R-:W-:Y:S02]  /*00f0*/  UMOV UR4, 0x400 ;  /* 0x0000040000047882 */ /* 0x000fe40000000000 */
[----:B------:R-:W-:-:S02]  /*0100*/  UIADD3 UR5, UPT, UPT, UR4, 0x400, URZ ;  /* 0x0000040004057890 */ /* 0x000fc4000fffe0ff */
[----:B0-----:R-:W-:Y:S02]  /*0110*/  ULEA UR4, UR6, UR4, 0x18 ;  /* 0x0000000406047291 */ /* 0x001fe4000f8ec0ff */
[----:B------:R-:W-:-:S04]  /*0120*/  ULEA UR5, UR6, UR5, 0x18 ;  /* 0x0000000506057291 */ /* 0x000fc8000f8ec0ff */
[C---:B------:R-:W-:Y:S02]  /*0130*/  LEA R0, R6.reuse, UR4, 0x2 ;  /* 0x0000000406007c11 */ /* 0x040fe4000f8e10ff */
[----:B------:R-:W-:-:S03]  /*0140*/  LEA R6, R6, UR5, 0x2 ;  /* 0x0000000506067c11 */ /* 0x000fc6000f8e10ff */
[----:B--2---:R0:W-:Y:S04]  /*0150*/  @!P0 STS [R0], R3 ;  /* 0x0000000300008388 */ /* 0x0041e80000000800 */
[----:B---3--:R0:W-:Y:S01]  /*0160*/  @!P0 STS [R6], R5 ;  /* 0x0000000506008388 */ /* 0x0081e20000000800 */
[----:B------:R-:W-:Y:S06]  /*0170*/  BAR.SYNC.DEFER_BLOCKING 0x0 ;  /* 0x0000000000007b1d */ /* 0x000fec0000010000 */
[----:B------:R-:W-:Y:S05]  /*0180*/  @P0 EXIT ;  /* 0x000000000000094d */ /* 0x000fea0003800000 */
[----:B0-----:R-:W0:Y:S01]  /*0190*/  LDS R5, [R0] ;  /* 0x0000000000057984 */ /* 0x001e220000000800 */
[----:B------:R-:W1:Y:S01]  /*01a0*/  LDCU UR4, c[0x3][URZ] ;  /* 0x00c00000ff0477ac */ /* 0x000e620008000800 */
[----:B------:R-:W2:Y:S02]  /*01b0*/  LDC.64 R2, c[0x0][0x390] ;  /* 0x0000e400ff027b82 */ /* 0x000ea40000000a00 */
[----:B------:R-:W3:Y:S01]  /*01c0*/  LDS R9, [R6] ;  /* 0x0000000006097984 */ /* 0x000ee20000000800 */
[----:B-1----:R-:W-:Y:S01]  /*01d0*/  I2FP.F32.S32 R4, UR4 ;  /* 0x0000000400047c45 */ /* 0x002fe20008201400 */
[----:B--2---:R-:W-:-:S04]  /*01e0*/  IMAD.WIDE R2, R7, 0x4, R2 ;  /* 0x0000000407027825 */ /* 0x004fc800078e0202 */
[----:B0-----:R-:W-:-:S04]  /*01f0*/  FMUL R4, R4, R5 ;  /* 0x0000000504047220 */ /* 0x001fc80000400000 */
[----:B---3--:R-:W-:-:S05]  /*0200*/  FMUL R9, R4, R9 ;  /* 0x0000000904097220 */ /* 0x008fca0000400000 */
[----:B------:R-:W-:Y:S01]  /*0210*/  STG.E desc[UR8][R2.64], R9 ;  /* 0x0000000902007986 */ /* 0x000fe2000c101908 */
[----:B------:R-:W-:Y:S05]  /*0220*/  EXIT ;  /* 0x000000000000794d */ /* 0x000fea0003800000 */
.L_x_0:
[----:B------:R-:W-:-:S00]  /*0230*/  BRA `(.L_x_0) ;  /* 0xfffffffc00fc7947 */ /* 0x000fc0000383ffff */
[----:B------:R-:W-:-:S00]  /*0240*/  NOP ;  /* 0x0000000000007918 */ /* 0x000fc00000000000 */
        /* <DEDUP_REMOVED lines=11> */
.L_x_25:


//--------------------- .text._Z16derivativeKernelPKfPf --------------------------
	.section	.text._Z16derivativeKernelPKfPf,"ax",@progbits
	.align	128
        .global         _Z16derivativeKernelPKfPf
        .type           _Z16derivativeKernelPKfPf,@function
        .size           _Z16derivativeKernelPKfPf,(.L_x_23 - _Z16derivativeKernelPKfPf)
        .other          _Z16derivativeKernelPKfPf,@"STO_CUDA_ENTRY STV_DEFAULT"
_Z16derivativeKernelPKfPf:
.text._Z16derivativeKernelPKfPf:
[----:B------:R-:W-:Y:S01]  /*0000*/  LDC R1, c[0x0][0x37c] ;  /* 0x0000df00ff017b82 */ /* 0x000fe20000000800 */
[----:B------:R-:W0:Y:S07]  /*0010*/  S2R R3, SR_TID.X ;  /* 0x0000000000037919 */ /* 0x000e2e0000002100 */
[----:B------:R-:W0:Y:S01]  /*0020*/  S2UR UR4, SR_CTAID.X ;  /* 0x00000000000479c3 */ /* 0x000e220000002500 */
[----:B------:R-:W1:Y:S01]  /*0030*/  LDCU UR5, c[0x3][0x4] ;  /* 0x00c00080ff0577ac */ /* 0x000e620008000800 */
[----:B------:R-:W2:Y:S06]  /*0040*/  LDCU.64 UR6, c[0x0][0x358] ;  /* 0x00006b00ff0677ac */ /* 0x000eac0008000a00 */
[----:B------:R-:W0:Y:S02]  /*0050*/  LDC R2, c[0x0][0x360] ;  /* 0x0000d800ff027b82 */ /* 0x000e240000000800 */
[----:B0-----:R-:W-:-:S05]  /*0060*/  IMAD R2, R2, UR4, R3 ;  /* 0x0000000402027c24 */ /* 0x001fca000f8e0203 */
[----:B-1----:R-:W-:-:S13]  /*0070*/  ISETP.GE.AND P0, PT, R2, UR5, PT ;  /* 0x0000000502007c0c */ /* 0x002fda000bf06270 */
[----:B------:R-:W0:Y:S02]  /*0080*/  @!P0 LDC.64 R4, c[0x0][0x380] ;  /* 0x0000e000ff048b82 */ /* 0x000e240000000a00 */
[----:B0-----:R-:W-:-:S06]  /*0090*/  @!P0 IMAD.WIDE R4, R2, 0x4, R4 ;  /* 0x0000000402048825 */ /* 0x001fcc00078e0204 */
[----:B--2---:R-:W2:Y:S01]  /*00a0*/  @!P0 LDG.E R4, desc[UR6][R4.64] ;  /* 0x0000000604048981 */ /* 0x004ea2000c1e1900 */
[----:B------:R-:W0:Y:S01]  /*00b0*/  S2UR UR5, SR_CgaCtaId ;  /* 0x00000000000579c3 */ /* 0x000e220000008800 */
[----:B------:R-:W-:Y:S02]  /*00c0*/  UMOV UR4, 0x400 ;  /* 0x0000040000047882 */ /* 0x000fe40000000000 */
[----:B0-----:R-:W-:-:S06]  /*00d0*/  ULEA UR4, UR5, UR4, 0x18 ;  /* 0x0000000405047291 */ /* 0x001fcc000f8ec0ff */
[----:B------:R-:W-:-:S05]  /*00e0*/  LEA R3, R3, UR4, 0x2 ;  /* 0x0000000403037c11 */ /* 0x000fca000f8e10ff */
[----:B--2---:R0:W-:Y:S01]  /*00f0*/  @!P0 STS [R3], R4 ;  /* 0x0000000403008388 */ /* 0x0041e20000000800 */
[----:B------:R-:W-:Y:S06]  /*0100*/  BAR.SYNC.DEFER_BLOCKING 0x0 ;  /* 0x0000000000007b1d */ /* 0x000fec0000010000 */
[----:B------:R-:W-:Y:S05]  /*0110*/  @P0 EXIT ;  /* 0x000000000000094d */ /* 0x000fea0003800000 */
[----:B0-----:R-:W0:Y:S01]  /*0120*/  LDS R3, [R3] ;  /* 0x0000000003037984 */ /* 0x001e220000000800 */
[----:B------:R-:W-:Y:S01]  /*0130*/  BSSY.RECONVERGENT B0, `(.L_x_1) ;  /* 0x0000018000007945 */ /* 0x000fe20003800200 */
[----:B0-----:R-:W-:-:S05]  /*0140*/  FMUL R4, R3, 1.4426950216293334961 ;  /* 0x3fb8aa3b03047820 */ /* 0x001fca0000400000 */
[----:B------:R-:W-:-:S13]  /*0150*/  FSETP.GEU.AND P0, PT, R4, -126, PT ;  /* 0xc2fc00000400780b */ /* 0x000fda0003f0e000 */
[----:B------:R-:W-:-:S04]  /*0160*/  @!P0 FMUL R4, R4, 0.5 ;  /* 0x3f00000004048820 */ /* 0x000fc80000400000 */
[----:B------:R-:W0:Y:S02]  /*0170*/  MUFU.EX2 R0, R4 ;  /* 0x0000000400007308 */ /* 0x000e240000000800 */
[----:B0-----:R-:W-:-:S04]  /*0180*/  @!P0 FMUL R0, R0, R0 ;  /* 0x0000000000008220 */ /* 0x001fc80000400000 */
[----:B------:R-:W-:-:S06]  /*0190*/  FADD R5, R0, 1 ;  /* 0x3f80000000057421 */ /* 0x000fcc0000000000 */
[----:B------:R-:W0:Y:S02]  /*01a0*/  MUFU.LG2 R5, R5 ;  /* 0x0000000500057308 */ /* 0x000e240000000c00 */
[----:B0-----:R-:W-:-:S05]  /*01b0*/  FADD R6, R5, R5 ;  /* 0x0000000505067221 */ /* 0x001fca0000000000 */
[----:B------:R-:W-:-:S13]  /*01c0*/  FSETP.GEU.AND P0, PT, R6, -126, PT ;  /* 0xc2fc00000600780b */ /* 0x000fda0003f0e000 */
[----:B------:R-:W-:-:S04]  /*01d0*/  @!P0 FMUL R6, R6, 0.5 ;  /* 0x3f00000006068820 */ /* 0x000fc80000400000 */
[----:B------:R-:W0:Y:S02]  /*01e0*/  MUFU.EX2 R3, R6 ;  /* 0x0000000600037308 */ /* 0x000e240000000800 */
[----:B0-----:R-:W-:-:S06]  /*01f0*/  @!P0 FMUL R3, R3, R3 ;  /* 0x0000000303038220 */ /* 0x001fcc0000400000 */
[----:B------:R-:W0:Y:S08]  /*0200*/  MUFU.RCP R8, R3 ;  /* 0x0000000300087308 */ /* 0x000e300000001000 */
[----:B------:R-:W1:Y:S01]  /*0210*/  FCHK P0, R0, R3 ;  /* 0x0000000300007302 */ /* 0x000e620000000000 */
[----:B0-----:R-:W-:-:S04]  /*0220*/  FFMA R7, -R3, R8, 1 ;  /* 0x3f80000003077423 */ /* 0x001fc80000000108 */
[----:B------:R-:W-:-:S04]  /*0230*/  FFMA R7, R8, R7, R8 ;  /* 0x0000000708077223 */ /* 0x000fc80000000008 */
[----:B------:R-:W-:-:S04]  /*0240*/  FFMA R4, R0, R7, RZ ;  /* 0x0000000700047223 */ /* 0x000fc800000000ff */
[----:B------:R-:W-:-:S04]  /*0250*/  FFMA R5, -R3, R4, R0 ;  /* 0x0000000403057223 */ /* 0x000fc80000000100 */
[----:B------:R-:W-:Y:S01]  /*0260*/  FFMA R7, R7, R5, R4 ;  /* 0x0000000507077223 */ /* 0x000fe20000000004 */
[----:B-1----:R-:W-:Y:S06]  /*0270*/  @!P0 BRA `(.L_x_2) ;  /* 0x00000000000c8947 */ /* 0x002fec0003800000 */
[----:B------:R-:W-:-:S07]  /*0280*/  MOV R4, 0x2a0 ;  /* 0x000002a000047802 */ /* 0x000fce0000000f00 */
[----:B------:R-:W-:Y:S05]  /*0290*/  CALL.REL.NOINC `($__internal_0_$__cuda_sm3x_div_rn_noftz_f32_slowpath) ;  /* 0x0000000000187944 */ /* 0x000fea0003c00000 */
[----:B------:R-:W-:-:S07]  /*02a0*/  IMAD.MOV.U32 R7, RZ, RZ, R0 ;  /* 0x000000ffff077224 */ /* 0x000fce00078e0000 */
.L_x_2:
[----:B------:R-:W-:Y:S05]  /*02b0*/  BSYNC.RECONVERGENT B0 ;  /* 0x0000000000007941 */ /* 0x000fea0003800200 */
.L_x_1:
[----:B------:R-:W0:Y:S02]  /*02c0*/  LDC.64 R4, c[0x0][0x388] ;  /* 0x0000e200ff047b82 */ /* 0x000e240000000a00 */
[----:B0-----:R-:W-:-:S05]  /*02d0*/  IMAD.WIDE R2, R2, 0x4, R4 ;  /* 0x0000000402027825 */ /* 0x001fca00078e0204 */
[----:B------:R-:W-:Y:S01]  /*02e0*/  STG.E desc[UR6][R2.64], R7 ;  /* 0x0000000702007986 */ /* 0x000fe2000c101906 */
[----:B------:R-:W-:Y:S05]  /*02f0*/  EXIT ;  /* 0x000000000000794d */ /* 0x000fea0003800000 */
        .weak           $__internal_0_$__cuda_sm3x_div_rn_noftz_f32_slowpath
        .type           $__internal_0_$__cuda_sm3x_div_rn_noftz_f32_slowpath,@function
        .size           $__internal_0_$__cuda_sm3x_div_rn_noftz_f32_slowpath,(.L_x_23 - $__internal_0_$__cuda_sm3x_div_rn_noftz_f32_slowpath)
$__internal_0_$__cuda_sm3x_div_rn_noftz_f32_slowpath:
[--C-:B------:R-:W-:Y:S01]  /*0300*/  SHF.R.U32.HI R6, RZ, 0x17, R3.reuse ;  /* 0x00000017ff067819 */ /* 0x100fe20000011603 */
[----:B------:R-:W-:Y:S01]  /*0310*/  BSSY.RECONVERGENT B1, `(.L_x_3) ;  /* 0x0000064000017945 */ /* 0x000fe20003800200 */
[--C-:B------:R-:W-:Y:S01]  /*0320*/  SHF.R.U32.HI R5, RZ, 0x17, R0.reuse ;  /* 0x00000017ff057819 */ /* 0x100fe20000011600 */
[----:B------:R-:W-:Y:S01]  /*0330*/  IMAD.MOV.U32 R7, RZ, RZ, R0 ;  /* 0x000000ffff077224 */ /* 0x000fe200078e0000 */
[----:B------:R-:W-:Y:S01]  /*0340*/  LOP3.LUT R6, R6, 0xff, RZ, 0xc0, !PT ;  /* 0x000000ff06067812 */ /* 0x000fe200078ec0ff */
[----:B------:R-:W-:Y:S01]  /*0350*/  IMAD.MOV.U32 R8, RZ, RZ, R3 ;  /* 0x000000ffff087224 */ /* 0x000fe200078e0003 */
[----:B------:R-:W-:-:S03]  /*0360*/  LOP3.LUT R5, R5, 0xff, RZ, 0xc0, !PT ;  /* 0x000000ff05057812 */ /* 0x000fc600078ec0ff */
[----:B------:R-:W-:Y:S02]  /*0370*/  VIADD R11, R6, 0xffffffff ;  /* 0xffffffff060b7836 */ /* 0x000fe40000000000 */
[----:B------:R-:W-:-:S03]  /*0380*/  VIADD R10, R5, 0xffffffff ;  /* 0xffffffff050a7836 */ /* 0x000fc60000000000 */
[----:B------:R-:W-:-:S04]  /*0390*/  ISETP.GT.U32.AND P0, PT, R11, 0xfd, PT ;  /* 0x000000fd0b00780c */ /* 0x000fc80003f04070 */
[----:B------:R-:W-:-:S13]  /*03a0*/  ISETP.GT.U32.OR P0, PT, R10, 0xfd, P0 ;  /* 0x000000fd0a00780c */ /* 0x000fda0000704470 */
[----:B------:R-:W-:Y:S01]  /*03b0*/  @!P0 IMAD.MOV.U32 R9, RZ, RZ, RZ ;  /* 0x000000ffff098224 */ /* 0x000fe200078e00ff */
[----:B------:R-:W-:Y:S06]  /*03c0*/  @!P0 BRA `(.L_x_4) ;  /* 0x00000000005c8947 */ /* 0x000fec0003800000 */
[----:B------:R-:W-:Y:S02]  /*03d0*/  FSETP.GTU.FTZ.AND P0, PT, |R0|, +INF , PT ;  /* 0x7f8000000000780b */ /* 0x000fe40003f1c200 */
[----:B------:R-:W-:-:S04]  /*03e0*/  FSETP.GTU.FTZ.AND P1, PT, |R3|, +INF , PT ;  /* 0x7f8000000300780b */ /* 0x000fc80003f3c200 */
[----:B------:R-:W-:-:S13]  /*03f0*/  PLOP3.LUT P0, PT, P0, P1, PT, 0xf8, 0x8f ;  /* 0x00000000008f781c */ /* 0x000fda0000703f70 */
[----:B------:R-:W-:Y:S05]  /*0400*/  @P0 BRA `(.L_x_5) ;  /* 0x00000004004c0947 */ /* 0x000fea0003800000 */
[----:B------:R-:W-:-:S13]  /*0410*/  LOP3.LUT P0, RZ, R8, 0x7fffffff, R7, 0xc8, !PT ;  /* 0x7fffffff08ff7812 */ /* 0x000fda000780c807 */
[----:B------:R-:W-:Y:S05]  /*0420*/  @!P0 BRA `(.L_x_6) ;  /* 0x00000004003c8947 */ /* 0x000fea0003800000 */
[C---:B------:R-:W-:Y:S02]  /*0430*/  FSETP.NEU.FTZ.AND P2, PT, |R0|.reuse, +INF , PT ;  /* 0x7f8000000000780b */ /* 0x040fe40003f5d200 */
[----:B------:R-:W-:Y:S02]  /*0440*/  FSETP.NEU.FTZ.AND P1, PT, |R3|, +INF , PT ;  /* 0x7f8000000300780b */ /* 0x000fe40003f3d200 */
[----:B------:R-:W-:-:S11]  /*0450*/  FSETP.NEU.FTZ.AND P0, PT, |R0|, +INF , PT ;  /* 0x7f8000000000780b */ /* 0x000fd60003f1d200 */
[----:B------:R-:W-:Y:S05]  /*0460*/  @!P1 BRA !P2, `(.L_x_6) ;  /* 0x00000004002c9947 */ /* 0x000fea0005000000 */
[----:B------:R-:W-:-:S04]  /*0470*/  LOP3.LUT P2, RZ, R7, 0x7fffffff, RZ, 0xc0, !PT ;  /* 0x7fffffff07ff7812 */ /* 0x000fc8000784c0ff */
[----:B------:R-:W-:-:S13]  /*0480*/  PLOP3.LUT P1, PT, P1, P2, PT, 0x2f, 0xf2 ;  /* 0x0000000000f2781c */ /* 0x000fda0000f24577 */
[----:B------:R-:W-:Y:S05]  /*0490*/  @P1 BRA `(.L_x_7) ;  /* 0x0000000400181947 */ /* 0x000fea0003800000 */
[----:B------:R-:W-:-:S04]  /*04a0*/  LOP3.LUT P1, RZ, R8, 0x7fffffff, RZ, 0xc0, !PT ;  /* 0x7fffffff08ff7812 */ /* 0x000fc8000782c0ff */
[----:B------:R-:W-:-:S13]  /*04b0*/  PLOP3.LUT P0, PT, P0, P1, PT, 0x2f, 0xf2 ;  /* 0x0000000000f2781c */ /* 0x000fda0000702577 */
[----:B------:R-:W-:Y:S05]  /*04c0*/  @P0 BRA `(.L_x_8) ;  /* 0x0000000400000947 */ /* 0x000fea0003800000 */
[----:B------:R-:W-:Y:S02]  /*04d0*/  ISETP.GE.AND P0, PT, R10, RZ, PT ;  /* 0x000000ff0a00720c */ /* 0x000fe40003f06270 */
[----:B------:R-:W-:-:S11]  /*04e0*/  ISETP.GE.AND P1, PT, R11, RZ, PT ;  /* 0x000000ff0b00720c */ /* 0x000fd60003f26270 */
[----:B------:R-:W-:Y:S02]  /*04f0*/  @P0 IMAD.MOV.U32 R9, RZ, RZ, RZ ;  /* 0x000000ffff090224 */ /* 0x000fe400078e00ff */
[----:B------:R-:W-:Y:S01]  /*0500*/  @!P0 FFMA R7, R0, 1.84467440737095516160e+19, RZ ;  /* 0x5f80000000078823 */ /* 0x000fe200000000ff */
[----:B------:R-:W-:Y:S02]  /*0510*/  @!P0 IMAD.MOV.U32 R9, RZ, RZ, -0x40 ;  /* 0xffffffc0ff098424 */ /* 0x000fe400078e00ff */
[----:B------:R-:W-:Y:S02]  /*0520*/  @!P1 FFMA R8, R3, 1.84467440737095516160e+19, RZ ;  /* 0x5f80000003089823 */ /* 0x000fe400000000ff */
[----:B------:R-:W-:-:S07]  /*0530*/  @!P1 VIADD R9, R9, 0x40 ;  /* 0x0000004009099836 */ /* 0x000fce0000000000 */
.L_x_4:
[----:B------:R-:W-:Y:S01]  /*0540*/  LEA R3, R6, 0xc0800000, 0x17 ;  /* 0xc080000006037811 */ /* 0x000fe200078eb8ff */
[----:B------:R-:W-:Y:S01]  /*0550*/  VIADD R5, R5, 0xffffff81 ;  /* 0xffffff8105057836 */ /* 0x000fe20000000000 */
[----:B------:R-:W-:Y:S03]  /*0560*/  BSSY.RECONVERGENT B2, `(.L_x_9) ;  /* 0x0000035000027945 */ /* 0x000fe60003800200 */
[----:B------:R-:W-:Y:S01]  /*0570*/  IMAD.IADD R3, R8, 0x1, -R3 ;  /* 0x0000000108037824 */ /* 0x000fe200078e0a03 */
[C---:B------:R-:W-:Y:S01]  /*0580*/  IADD3 R6, PT, PT, R5.reuse, 0x7f, -R6 ;  /* 0x0000007f05067810 */ /* 0x040fe20007ffe806 */
[----:B------:R-:W-:Y:S02]  /*0590*/  IMAD R0, R5, -0x800000, R7 ;  /* 0xff80000005007824 */ /* 0x000fe400078e0207 */
[----:B------:R-:W0:Y:S01]  /*05a0*/  MUFU.RCP R8, R3 ;  /* 0x0000000300087308 */ /* 0x000e220000001000 */
[----:B------:R-:W-:Y:S01]  /*05b0*/  FADD.FTZ R11, -R3, -RZ ;  /* 0x800000ff030b7221 */ /* 0x000fe20000010100 */
[----:B------:R-:W-:-:S03]  /*05c0*/  IMAD.IADD R6, R6, 0x1, R9 ;  /* 0x0000000106067824 */ /* 0x000fc600078e0209 */
[----:B0-----:R-:W-:-:S04]  /*05d0*/  FFMA R13, R8, R11, 1 ;  /* 0x3f800000080d7423 */ /* 0x001fc8000000000b */
[----:B------:R-:W-:-:S04]  /*05e0*/  FFMA R10, R8, R13, R8 ;  /* 0x0000000d080a7223 */ /* 0x000fc80000000008 */
[----:B------:R-:W-:-:S04]  /*05f0*/  FFMA R7, R0, R10, RZ ;  /* 0x0000000a00077223 */ /* 0x000fc800000000ff */
[----:B------:R-:W-:-:S04]  /*0600*/  FFMA R8, R11, R7, R0 ;  /* 0x000000070b087223 */ /* 0x000fc80000000000 */
[----:B------:R-:W-:-:S04]  /*0610*/  FFMA R7, R10, R8, R7 ;  /* 0x000000080a077223 */ /* 0x000fc80000000007 */
[----:B------:R-:W-:-:S04]  /*0620*/  FFMA R8, R11, R7, R0 ;  /* 0x000000070b087223 */ /* 0x000fc80000000000 */
[----:B------:R-:W-:-:S05]  /*0630*/  FFMA R0, R10, R8, R7 ;  /* 0x000000080a007223 */ /* 0x000fca0000000007 */
[----:B------:R-:W-:-:S04]  /*0640*/  SHF.R.U32.HI R3, RZ, 0x17, R0 ;  /* 0x00000017ff037819 */ /* 0x000fc80000011600 */
[----:B------:R-:W-:-:S05]  /*0650*/  LOP3.LUT R3, R3, 0xff, RZ, 0xc0, !PT ;  /* 0x000000ff03037812 */ /* 0x000fca00078ec0ff */
[----:B------:R-:W-:-:S04]  /*0660*/  IMAD.IADD R9, R3, 0x1, R6 ;  /* 0x0000000103097824 */ /* 0x000fc800078e0206 */
[----:B------:R-:W-:-:S05]  /*0670*/  VIADD R3, R9, 0xffffffff ;  /* 0xffffffff09037836 */ /* 0x000fca0000000000 */
[----:B------:R-:W-:-:S13]  /*0680*/  ISETP.GE.U32.AND P0, PT, R3, 0xfe, PT ;  /* 0x000000fe0300780c */ /* 0x000fda0003f06070 */
[----:B------:R-:W-:Y:S05]  /*0690*/  @!P0 BRA `(.L_x_10) ;  /* 0x0000000000808947 */ /* 0x000fea0003800000 */
[----:B------:R-:W-:-:S13]  /*06a0*/  ISETP.GT.AND P0, PT, R9, 0xfe, PT ;  /* 0x000000fe0900780c */ /* 0x000fda0003f04270 */
[----:B------:R-:W-:Y:S05]  /*06b0*/  @P0 BRA `(.L_x_11) ;  /* 0x00000000006c0947 */ /* 0x000fea0003800000 */
[----:B------:R-:W-:-:S13]  /*06c0*/  ISETP.GE.AND P0, PT, R9, 0x1, PT ;  /* 0x000000010900780c */ /* 0x000fda0003f06270 */
[----:B------:R-:W-:Y:S05]  /*06d0*/  @P0 BRA `(.L_x_12) ;  /* 0x0000000000740947 */ /* 0x000fea0003800000 */
[----:B------:R-:W-:Y:S02]  /*06e0*/  ISETP.GE.AND P0, PT, R9, -0x18, PT ;  /* 0xffffffe80900780c */ /* 0x000fe40003f06270 */
[----:B------:R-:W-:-:S11]  /*06f0*/  LOP3.LUT R0, R0, 0x80000000, RZ, 0xc0, !PT ;  /* 0x8000000000007812 */ /* 0x000fd600078ec0ff */
[----:B------:R-:W-:Y:S05]  /*0700*/  @!P0 BRA `(.L_x_12) ;  /* 0x0000000000688947 */ /* 0x000fea0003800000 */
[CCC-:B------:R-:W-:Y:S01]  /*0710*/  FFMA.RZ R3, R10.reuse, R8.reuse, R7.reuse ;  /* 0x000000080a037223 */ /* 0x1c0fe2000000c007 */
[CCC-:B------:R-:W-:Y:S01]  /*0720*/  FFMA.RM R6, R10.reuse, R8.reuse, R7.reuse ;  /* 0x000000080a067223 */ /* 0x1c0fe20000004007 */
[C---:B------:R-:W-:Y:S02]  /*0730*/  ISETP.NE.AND P2, PT, R9.reuse, RZ, PT ;  /* 0x000000ff0900720c */ /* 0x040fe40003f45270 */
[----:B------:R-:W-:Y:S02]  /*0740*/  ISETP.NE.AND P1, PT, R9, RZ, PT ;  /* 0x000000ff0900720c */ /* 0x000fe40003f25270 */
[----:B------:R-:W-:Y:S01]  /*0750*/  LOP3.LUT R5, R3, 0x7fffff, RZ, 0xc0, !PT ;  /* 0x007fffff03057812 */ /* 0x000fe200078ec0ff */
[----:B------:R-:W-:Y:S01]  /*0760*/  FFMA.RP R3, R10, R8, R7 ;  /* 0x000000080a037223 */ /* 0x000fe20000008007 */
[----:B------:R-:W-:Y:S02]  /*0770*/  VIADD R8, R9, 0x20 ;  /* 0x0000002009087836 */ /* 0x000fe40000000000 */
[----:B------:R-:W-:Y:S01]  /*0780*/  LOP3.LUT R5, R5, 0x800000, RZ, 0xfc, !PT ;  /* 0x0080000005057812 */ /* 0x000fe200078efcff */
[----:B------:R-:W-:Y:S01]  /*0790*/  IMAD.MOV R7, RZ, RZ, -R9 ;  /* 0x000000ffff077224 */ /* 0x000fe200078e0a09 */
[----:B------:R-:W-:-:S02]  /*07a0*/  FSETP.NEU.FTZ.AND P0, PT, R3, R6, PT ;  /* 0x000000060300720b */ /* 0x000fc40003f1d000 */
[----:B------:R-:W-:Y:S02]  /*07b0*/  SHF.L.U32 R8, R5, R8, RZ ;  /* 0x0000000805087219 */ /* 0x000fe400000006ff */
[----:B------:R-:W-:Y:S02]  /*07c0*/  SEL R6, R7, RZ, P2 ;  /* 0x000000ff07067207 */ /* 0x000fe40001000000 */
[----:B------:R-:W-:Y:S02]  /*07d0*/  ISETP.NE.AND P1, PT, R8, RZ, P1 ;  /* 0x000000ff0800720c */ /* 0x000fe40000f25270 */
[----:B------:R-:W-:Y:S02]  /*07e0*/  SHF.R.U32.HI R6, RZ, R6, R5 ;  /* 0x00000006ff067219 */ /* 0x000fe40000011605 */
[----:B------:R-:W-:Y:S02]  /*07f0*/  PLOP3.LUT P0, PT, P0, P1, PT, 0xf8, 0x8f ;  /* 0x00000000008f781c */ /* 0x000fe40000703f70 */
[----:B------:R-:W-:-:S02]  /*0800*/  SHF.R.U32.HI R8, RZ, 0x1, R6 ;  /* 0x00000001ff087819 */ /* 0x000fc40000011606 */
[----:B------:R-:W-:-:S04]  /*0810*/  SEL R3, RZ, 0x1, !P0 ;  /* 0x00000001ff037807 */ /* 0x000fc80004000000 */
[----:B------:R-:W-:-:S04]  /*0820*/  LOP3.LUT R3, R3, 0x1, R8, 0xf8, !PT ;  /* 0x0000000103037812 */ /* 0x000fc800078ef808 */
[----:B------:R-:W-:-:S05]  /*0830*/  LOP3.LUT R3, R3, R6, RZ, 0xc0, !PT ;  /* 0x0000000603037212 */ /* 0x000fca00078ec0ff */
[----:B------:R-:W-:-:S05]  /*0840*/  IMAD.IADD R3, R8, 0x1, R3 ;  /* 0x0000000108037824 */ /* 0x000fca00078e0203 */
[----:B------:R-:W-:Y:S01]  /*0850*/  LOP3.LUT R0, R3, R0, RZ, 0xfc, !PT ;  /* 0x0000000003007212 */ /* 0x000fe200078efcff */
[----:B------:R-:W-:Y:S06]  /*0860*/  BRA `(.L_x_12) ;  /* 0x0000000000107947 */ /* 0x000fec0003800000 */
.L_x_11:
[----:B------:R-:W-:-:S04]  /*0870*/  LOP3.LUT R0, R0, 0x80000000, RZ, 0xc0, !PT ;  /* 0x8000000000007812 */ /* 0x000fc800078ec0ff */
[----:B------:R-:W-:Y:S01]  /*0880*/  LOP3.LUT R0, R0, 0x7f800000, RZ, 0xfc, !PT ;  /* 0x7f80000000007812 */ /* 0x000fe200078efcff */
[----:B------:R-:W-:Y:S06]  /*0890*/  BRA `(.L_x_12) ;  /* 0x0000000000047947 */ /* 0x000fec0003800000 */
.L_x_10:
[----:B------:R-:W-:-:S07]  /*08a0*/  IMAD R0, R6, 0x800000, R0 ;  /* 0x0080000006007824 */ /* 0x000fce00078e0200 */
.L_x_12:
[----:B------:R-:W-:Y:S05]  /*08b0*/  BSYNC.RECONVERGENT B2 ;  /* 0x0000000000027941 */ /* 0x000fea0003800200 */
.L_x_9:
[----:B------:R-:W-:Y:S05]  /*08c0*/  BRA `(.L_x_13) ;  /* 0x0000000000207947 */ /* 0x000fea0003800000 */
.L_x_8:
[----:B------:R-:W-:-:S04]  /*08d0*/  LOP3.LUT R0, R8, 0x80000000, R7, 0x48, !PT ;  /* 0x8000000008007812 */ /* 0x000fc800078e4807 */
[----:B------:R-:W-:Y:S01]  /*08e0*/  LOP3.LUT R0, R0, 0x7f800000, RZ, 0xfc, !PT ;  /* 0x7f80000000007812 */ /* 0x000fe200078efcff */
[----:B------:R-:W-:Y:S06]  /*08f0*/  BRA `(.L_x_13) ;  /* 0x0000000000147947 */ /* 0x000fec0003800000 */
.L_x_7:
[----:B------:R-:W-:Y:S01]  /*0900*/  LOP3.LUT R0, R8, 0x80000000, R7, 0x48, !PT ;  /* 0x8000000008007812 */ /* 0x000fe200078e4807 */
[----:B------:R-:W-:Y:S06]  /*0910*/  BRA `(.L_x_13) ;  /* 0x00000000000c7947 */ /* 0x000fec0003800000 */
.L_x_6:
[----:B------:R-:W0:Y:S01]  /*0920*/  MUFU.RSQ R0, -QNAN ;  /* 0xffc0000000007908 */ /* 0x000e220000001400 */
[----:B------:R-:W-:Y:S05]  /*0930*/  BRA `(.L_x_13) ;  /* 0x0000000000047947 */ /* 0x000fea0003800000 */
.L_x_5:
[----:B------:R-:W-:-:S07]  /*0940*/  FADD.FTZ R0, R0, R3 ;  /* 0x0000000300007221 */ /* 0x000fce0000010000 */
.L_x_13:
[----:B------:R-:W-:Y:S05]  /*0950*/  BSYNC.RECONVERGENT B1 ;  /* 0x0000000000017941 */ /* 0x000fea0003800200 */
.L_x_3:
[----:B------:R-:W-:-:S04]  /*0960*/  IMAD.MOV.U32 R5, RZ, RZ, 0x0 ;  /* 0x00000000ff057424 */ /* 0x000fc800078e00ff */
[----:B0-----:R-:W-:Y:S05]  /*0970*/  RET.REL.NODEC R4 `(_Z16derivativeKernelPKfPf) ;  /* 0xfffffff404a07950 */ /* 0x001fea0003c3ffff */
.L_x_14:
        /* <DEDUP_REMOVED lines=16> */
.L_x_23:


//--------------------- .text._Z15thresholdKernelPKfPf --------------------------
	.section	.text._Z15thresholdKernelPKfPf,"ax",@progbits
	.align	128
        .global         _Z15thresholdKernelPKfPf
        .type           _Z15thresholdKernelPKfPf,@function
        .size           _Z15thresholdKernelPKfPf,(.L_x_24 - _Z15thresholdKernelPKfPf)
        .other          _Z15thresholdKernelPKfPf,@"STO_CUDA_ENTRY STV_DEFAULT"
_Z15thresholdKernelPKfPf:
.text._Z15thresholdKernelPKfPf:
        /* <DEDUP_REMOVED lines=20> */
[----:B0-----:R-:W-:-:S05]  /*0140*/  FMUL R2, R0, -1.4426950216293334961 ;  /* 0xbfb8aa3b00027820 */ /* 0x001fca0000400000 */
[----:B------:R-:W-:-:S13]  /*0150*/  FSETP.GEU.AND P0, PT, R2, -126, PT ;  /* 0xc2fc00000200780b */ /* 0x000fda0003f0e000 */
[----:B------:R-:W-:-:S04]  /*0160*/  @!P0 FMUL R2, R2, 0.5 ;  /* 0x3f00000002028820 */ /* 0x000fc80000400000 */
[----:B------:R-:W0:Y:S02]  /*0170*/  MUFU.EX2 R4, R2 ;  /* 0x0000000200047308 */ /* 0x000e240000000800 */
[----:B0-----:R-:W-:-:S04]  /*0180*/  @!P0 FMUL R4, R4, R4 ;  /* 0x0000000404048220 */ /* 0x001fc80000400000 */
[----:B------:R-:W-:-:S04]  /*0190*/  FADD R0, R4, 1 ;  /* 0x3f80000004007421 */ /* 0x000fc80000000000 */
[----:B------:R-:W-:-:S05]  /*01a0*/  VIADD R4, R0, 0x1800000 ;  /* 0x0180000000047836 */ /* 0x000fca0000000000 */
[----:B------:R-:W-:-:S04]  /*01b0*/  LOP3.LUT R4, R4, 0x7f800000, RZ, 0xc0, !PT ;  /* 0x7f80000004047812 */ /* 0x000fc800078ec0ff */
[----:B------:R-:W-:-:S13]  /*01c0*/  ISETP.GT.U32.AND P0, PT, R4, 0x1ffffff, PT ;  /* 0x01ffffff0400780c */ /* 0x000fda0003f04070 */
[----:B------:R-:W-:Y:S05]  /*01d0*/  @P0 BRA `(.L_x_16) ;  /* 0x00000000000c0947 */ /* 0x000fea0003800000 */
[----:B------:R-:W-:-:S07]  /*01e0*/  MOV R4, 0x200 ;  /* 0x0000020000047802 */ /* 0x000fce0000000f00 */
[----:B------:R-:W-:Y:S05]  /*01f0*/  CALL.REL.NOINC `($__internal_1_$__cuda_sm20_rcp_rn_f32_slowpath) ;  /* 0x0000000000287944 */ /* 0x000fea0003c00000 */
[----:B------:R-:W-:Y:S05]  /*0200*/  BRA `(.L_x_17) ;  /* 0x0000000000107947 */ /* 0x000fea0003800000 */
.L_x_16:
[----:B------:R-:W0:Y:S02]  /*0210*/  MUFU.RCP R7, R0 ;  /* 0x0000000000077308 */ /* 0x000e240000001000 */
[----:B0-----:R-:W-:-:S04]  /*0220*/  FFMA R2, R0, R7, -1 ;  /* 0xbf80000000027423 */ /* 0x001fc80000000007 */
[----:B------:R-:W-:-:S04]  /*0230*/  FADD.FTZ R2, -R2, -RZ ;  /* 0x800000ff02027221 */ /* 0x000fc80000010100 */
[----:B------:R-:W-:-:S07]  /*0240*/  FFMA R7, R7, R2, R7 ;  /* 0x0000000207077223 */ /* 0x000fce0000000007 */
.L_x_17:
[----:B------:R-:W-:Y:S05]  /*0250*/  BSYNC.RECONVERGENT B0 ;  /* 0x0000000000007941 */ /* 0x000fea0003800200 */
.L_x_15:
[----:B------:R-:W0:Y:S02]  /*0260*/  LDC.64 R4, c[0x0][0x388] ;  /* 0x0000e200ff047b82 */ /* 0x000e240000000a00 */
[----:B0-----:R-:W-:-:S05]  /*0270*/  IMAD.WIDE R2, R3, 0x4, R4 ;  /* 0x0000000403027825 */ /* 0x001fca00078e0204 */
[----:B------:R-:W-:Y:S01]  /*0280*/  STG.E desc[UR6][R2.64], R7 ;  /* 0x0000000702007986 */ /* 0x000fe2000c101906 */
[----:B------:R-:W-:Y:S05]  /*0290*/  EXIT ;  /* 0x000000000000794d */ /* 0x000fea0003800000 */
        .weak           $__internal_1_$__cuda_sm20_rcp_rn_f32_slowpath
        .type           $__internal_1_$__cuda_sm20_rcp_rn_f32_slowpath,@function
        .size           $__internal_1_$__cuda_sm20_rcp_rn_f32_slowpath,(.L_x_24 - $__internal_1_$__cuda_sm20_rcp_rn_f32_slowpath)
$__internal_1_$__cuda_sm20_rcp_rn_f32_slowpath:
[----:B------:R-:W-:Y:S01]  /*02a0*/  IMAD.SHL.U32 R2, R0, 0x2, RZ ;  /* 0x0000000200027824 */ /* 0x000fe200078e00ff */
[----:B------:R-:W-:Y:S04]  /*02b0*/  BSSY.RECONVERGENT B1, `(.L_x_18) ;  /* 0x0000030000017945 */ /* 0x000fe80003800200 */
[----:B------:R-:W-:-:S04]  /*02c0*/  SHF.R.U32.HI R2, RZ, 0x18, R2 ;  /* 0x00000018ff027819 */ /* 0x000fc80000011602 */
[----:B------:R-:W-:-:S13]  /*02d0*/  ISETP.NE.U32.AND P0, PT, R2, RZ, PT ;  /* 0x000000ff0200720c */ /* 0x000fda0003f05070 */
[----:B------:R-:W-:Y:S05]  /*02e0*/  @P0 BRA `(.L_x_19) ;  /* 0x0000000000280947 */ /* 0x000fea0003800000 */
[----:B------:R-:W-:-:S05]  /*02f0*/  IMAD.SHL.U32 R2, R0, 0x2, RZ ;  /* 0x0000000200027824 */ /* 0x000fca00078e00ff */
[----:B------:R-:W-:-:S13]  /*0300*/  ISETP.NE.AND P0, PT, R2, RZ, PT ;  /* 0x000000ff0200720c */ /* 0x000fda0003f05270 */
[----:B------:R-:W-:Y:S01]  /*0310*/  @P0 FFMA R6, R0, 1.84467440737095516160e+19, RZ ;  /* 0x5f80000000060823 */ /* 0x000fe200000000ff */
[----:B------:R-:W-:Y:S08]  /*0320*/  @!P0 MUFU.RCP R5, R0 ;  /* 0x0000000000058308 */ /* 0x000ff00000001000 */
[----:B------:R-:W0:Y:S02]  /*0330*/  @P0 MUFU.RCP R7, R6 ;  /* 0x0000000600070308 */ /* 0x000e240000001000 */
[----:B0-----:R-:W-:-:S04]  /*0340*/  @P0 FFMA R2, R6, R7, -1 ;  /* 0xbf80000006020423 */ /* 0x001fc80000000007 */
[----:B------:R-:W-:-:S04]  /*0350*/  @P0 FADD.FTZ R2, -R2, -RZ ;  /* 0x800000ff02020221 */ /* 0x000fc80000010100 */
[----:B------:R-:W-:-:S04]  /*0360*/  @P0 FFMA R2, R7, R2, R7 ;  /* 0x0000000207020223 */ /* 0x000fc80000000007 */
[----:B------:R-:W-:Y:S01]  /*0370*/  @P0 FFMA R5, R2, 1.84467440737095516160e+19, RZ ;  /* 0x5f80000002050823 */ /* 0x000fe200000000ff */
[----:B------:R-:W-:Y:S06]  /*0380*/  BRA `(.L_x_20) ;  /* 0x0000000000887947 */ /* 0x000fec0003800000 */
.L_x_19:
[----:B------:R-:W-:-:S05]  /*0390*/  VIADD R5, R2, 0xffffff03 ;  /* 0xffffff0302057836 */ /* 0x000fca0000000000 */
[----:B------:R-:W-:-:S13]  /*03a0*/  ISETP.GT.U32.AND P0, PT, R5, 0x1, PT ;  /* 0x000000010500780c */ /* 0x000fda0003f04070 */
[----:B------:R-:W-:Y:S05]  /*03b0*/  @P0 BRA `(.L_x_21) ;  /* 0x0000000000780947 */ /* 0x000fea0003800000 */
[----:B------:R-:W-:Y:S01]  /*03c0*/  LOP3.LUT R6, R0, 0x7fffff, RZ, 0xc0, !PT ;  /* 0x007fffff00067812 */ /* 0x000fe200078ec0ff */
[----:B------:R-:W-:-:S03]  /*03d0*/  HFMA2 R10, -RZ, RZ, 0, 1.78813934326171875e-07 ;  /* 0x00000003ff0a7431 */ /* 0x000fc600000001ff */
[----:B------:R-:W-:-:S04]  /*03e0*/  LOP3.LUT R6, R6, 0x3f800000, RZ, 0xfc, !PT ;  /* 0x3f80000006067812 */ /* 0x000fc800078efcff */
[----:B------:R-:W0:Y:S01]  /*03f0*/  MUFU.RCP R7, R6 ;  /* 0x0000000600077308 */ /* 0x000e220000001000 */
[----:B------:R-:W-:Y:S01]  /*0400*/  SHF.L.U32 R11, R10, R5, RZ ;  /* 0x000000050a0b7219 */ /* 0x000fe200000006ff */
[----:B0-----:R-:W-:-:S04]  /*0410*/  FFMA R8, R6, R7, -1 ;  /* 0xbf80000006087423 */ /* 0x001fc80000000007 */
[----:B------:R-:W-:-:S04]  /*0420*/  FADD.FTZ R8, -R8, -RZ ;  /* 0x800000ff08087221 */ /* 0x000fc80000010100 */
[CCC-:B------:R-:W-:Y:S01]  /*0430*/  FFMA.RM R9, R7.reuse, R8.reuse, R7.reuse ;  /* 0x0000000807097223 */ /* 0x1c0fe20000004007 */
[----:B------:R-:W-:-:S04]  /*0440*/  FFMA.RP R8, R7, R8, R7 ;  /* 0x0000000807087223 */ /* 0x000fc80000008007 */
[C---:B------:R-:W-:Y:S02]  /*0450*/  LOP3.LUT R7, R9.reuse, 0x7fffff, RZ, 0xc0, !PT ;  /* 0x007fffff09077812 */ /* 0x040fe400078ec0ff */
[----:B------:R-:W-:Y:S02]  /*0460*/  FSETP.NEU.FTZ.AND P0, PT, R9, R8, PT ;  /* 0x000000080900720b */ /* 0x000fe40003f1d000 */
[----:B------:R-:W-:Y:S02]  /*0470*/  LOP3.LUT R8, R7, 0x800000, RZ, 0xfc, !PT ;  /* 0x0080000007087812 */ /* 0x000fe400078efcff */
[----:B------:R-:W-:Y:S02]  /*0480*/  SEL R7, RZ, 0xffffffff, !P0 ;  /* 0xffffffffff077807 */ /* 0x000fe40004000000 */
[----:B------:R-:W-:-:S03]  /*0490*/  LOP3.LUT R6, R11, R8, RZ, 0xc0, !PT ;  /* 0x000000080b067212 */ /* 0x000fc600078ec0ff */
[----:B------:R-:W-:Y:S01]  /*04a0*/  IMAD.MOV R7, RZ, RZ, -R7 ;  /* 0x000000ffff077224 */ /* 0x000fe200078e0a07 */
[----:B------:R-:W-:-:S04]  /*04b0*/  SHF.R.U32.HI R6, RZ, R5, R6 ;  /* 0x00000005ff067219 */ /* 0x000fc80000011606 */
[----:B------:R-:W-:Y:S02]  /*04c0*/  LOP3.LUT P1, RZ, R7, R5, R8, 0xf8, !PT ;  /* 0x0000000507ff7212 */ /* 0x000fe4000782f808 */
[C---:B------:R-:W-:Y:S02]  /*04d0*/  LOP3.LUT P0, RZ, R6.reuse, 0x1, RZ, 0xc0, !PT ;  /* 0x0000000106ff7812 */ /* 0x040fe4000780c0ff */
[----:B------:R-:W-:-:S04]  /*04e0*/  LOP3.LUT P2, RZ, R6, 0x2, RZ, 0xc0, !PT ;  /* 0x0000000206ff7812 */ /* 0x000fc8000784c0ff */
[----:B------:R-:W-:Y:S02]  /*04f0*/  PLOP3.LUT P0, PT, P0, P1, P2, 0xe0, 0x0 ;  /* 0x000000000000781c */ /* 0x000fe40000703c20 */
[----:B------:R-:W-:Y:S02]  /*0500*/  LOP3.LUT P1, RZ, R0, 0x7fffff, RZ, 0xc0, !PT ;  /* 0x007fffff00ff7812 */ /* 0x000fe4000782c0ff */
[----:B------:R-:W-:-:S05]  /*0510*/  SEL R5, RZ, 0x1, !P0 ;  /* 0x00000001ff057807 */ /* 0x000fca0004000000 */
[----:B------:R-:W-:-:S05]  /*0520*/  IMAD.MOV R5, RZ, RZ, -R5 ;  /* 0x000000ffff057224 */ /* 0x000fca00078e0a05 */
[----:B------:R-:W-:Y:S02]  /*0530*/  ISETP.GE.AND P0, PT, R5, RZ, PT ;  /* 0x000000ff0500720c */ /* 0x000fe40003f06270 */
[----:B------:R-:W-:-:S04]  /*0540*/  IADD3 R5, PT, PT, R2, -0xfc, RZ ;  /* 0xffffff0402057810 */ /* 0x000fc80007ffe0ff */
[----:B------:R-:W-:-:S07]  /*0550*/  SHF.R.U32.HI R5, RZ, R5, R8 ;  /* 0x00000005ff057219 */ /* 0x000fce0000011608 */
[----:B------:R-:W-:-:S04]  /*0560*/  @!P0 VIADD R5, R5, 0x1 ;  /* 0x0000000105058836 */ /* 0x000fc80000000000 */
[----:B------:R-:W-:-:S05]  /*0570*/  @!P1 IMAD.SHL.U32 R5, R5, 0x2, RZ ;  /* 0x0000000205059824 */ /* 0x000fca00078e00ff */
[----:B------:R-:W-:Y:S01]  /*0580*/  LOP3.LUT R5, R5, 0x80000000, R0, 0xf8, !PT ;  /* 0x8000000005057812 */ /* 0x000fe200078ef800 */
[----:B------:R-:W-:Y:S06]  /*0590*/  BRA `(.L_x_20) ;  /* 0x0000000000047947 */ /* 0x000fec0003800000 */
.L_x_21:
[----:B------:R0:W1:Y:S02]  /*05a0*/  MUFU.RCP R5, R0 ;  /* 0x0000000000057308 */ /* 0x0000640000001000 */
.L_x_20:
[----:B------:R-:W-:Y:S05]  /*05b0*/  BSYNC.RECONVERGENT B1 ;  /* 0x0000000000017941 */ /* 0x000fea0003800200 */
.L_x_18:
[----:B-1----:R-:W-:Y:S01]  /*05c0*/  MOV R7, R5 ;  /* 0x0000000500077202 */ /* 0x002fe20000000f00 */
[----:B------:R-:W-:-:S04]  /*05d0*/  IMAD.MOV.U32 R5, RZ, RZ, 0x0 ;  /* 0x00000000ff057424 */ /* 0x000fc800078e00ff */
[----:B0-----:R-:W-:Y:S05]  /*05e0*/  RET.REL.NODEC R4 `(_Z15thresholdKernelPKfPf) ;  /* 0xfffffff804847950 */ /* 0x001fea0003c3ffff */
.L_x_22:
        /* <DEDUP_REMOVED lines=9> */
.L_x_24:


//--------------------- .nv.shared._Z13productKernelPKfS0_Pf --------------------------
	.section	.nv.shared._Z13productKernelPKfS0_Pf,"aw",@nobits
	.sectionflags	@""
	.align	4
.nv.shared._Z13productKernelPKfS0_Pf:
	.zero		3072


//--------------------- .nv.shared.reserved.0     --------------------------
	.section	.nv.shared.reserved.0,"aw",@nobits
	.weak		__nv_reservedSMEM_offset_0_alias
	.size		__nv_reservedSMEM_offset_0_alias, 0, 64
	.other		__nv_reservedSMEM_offset_0_alias,@"STO_CUDA_RESERVED_SHARED STV_DEFAULT"
__nv_reservedSMEM_offset_0_alias:
	.zero		0
	.zero		64


//--------------------- .nv.shared._Z16derivativeKernelPKfPf --------------------------
	.section	.nv.shared._Z16derivativeKernelPKfPf,"aw",@nobits
	.sectionflags	@""
	.align	4
.nv.shared._Z16derivativeKernelPKfPf:
	.zero		2048


//--------------------- .nv.shared._Z15thresholdKernelPKfPf --------------------------
	.section	.nv.shared._Z15thresholdKernelPKfPf,"aw",@nobits
	.sectionflags	@""
	.align	4
.nv.shared._Z15thresholdKernelPKfPf:
	.zero		2048


//--------------------- .nv.constant0._Z13productKernelPKfS0_Pf --------------------------
	.section	.nv.constant0._Z13productKernelPKfS0_Pf,"a",@progbits
	.sectionflags	@""
	.align	4
.nv.constant0._Z13productKernelPKfS0_Pf:
	.zero		920


//--------------------- .nv.constant0._Z16derivativeKernelPKfPf --------------------------
	.section	.nv.constant0._Z16derivativeKernelPKfPf,"a",@progbits
	.sectionflags	@""
	.align	4
.nv.constant0._Z16derivativeKernelPKfPf:
	.zero		912


//--------------------- .nv.constant0._Z15thresholdKernelPKfPf --------------------------
	.section	.nv.constant0._Z15thresholdKernelPKfPf,"a",@progbits
	.sectionflags	@""
	.align	4
.nv.constant0._Z15thresholdKernelPKfPf:
	.zero		912


//--------------------- SYMBOLS --------------------------

	.type		.nv.reservedSmem.offset0,@object
	.size		.nv.reservedSmem.offset0,0x4
	.type		.nv.reservedSmem.cap,@object
	.size		.nv.reservedSmem.cap,0x4
